	.headerflags	@"EF_CUDA_TEXMODE_UNIFIED EF_CUDA_64BIT_ADDRESS EF_CUDA_ACCELERATORS EF_CUDA_SM90 EF_CUDA_VIRTUAL_SM(EF_CUDA_SM90)"
	.elftype	@"ET_EXEC"


//--------------------- .nv.info                  --------------------------
	.section	.nv.info,"",@"SHT_CUDA_INFO"
	.align	4


	//----- nvinfo : EIATTR_REGCOUNT
	.align		4
        /*0000*/ 	.byte	0x04, 0x2f
        /*0002*/ 	.short	(.L_3 - .L_2)
	.align		4
.L_2:
        /*0004*/ 	.word	index@(triton_poi_fused__native_batch_norm_legit_no_training_add_convolution_31)
        /*0008*/ 	.word	0x00000020


	//----- nvinfo : EIATTR_MIN_STACK_SIZE
	.align		4
.L_3:
        /*000c*/ 	.byte	0x04, 0x12
        /*000e*/ 	.short	(.L_5 - .L_4)
	.align		4
.L_4:
        /*0010*/ 	.word	index@(triton_poi_fused__native_batch_norm_legit_no_training_add_convolution_31)
        /*0014*/ 	.word	0x00000000


	//----- nvinfo : EIATTR_FRAME_SIZE
	.align		4
.L_5:
        /*0018*/ 	.byte	0x04, 0x11
        /*001a*/ 	.short	(.L_7 - .L_6)
	.align		4
.L_6:
        /*001c*/ 	.word	index@(triton_poi_fused__native_batch_norm_legit_no_training_add_convolution_31)
        /*0020*/ 	.word	0x00000000


	//----- nvinfo : EIATTR_MIN_STACK_SIZE
	.align		4
.L_7:
        /*0024*/ 	.byte	0x04, 0x12
        /*0026*/ 	.short	(.L_9 - .L_8)
	.align		4
.L_8:
        /*0028*/ 	.word	index@(triton_poi_fused__native_batch_norm_legit_no_training_add_convolution_31)
        /*002c*/ 	.word	0x00000000
.L_9:


//--------------------- .nv.info.triton_poi_fused__native_batch_norm_legit_no_training_add_convolution_31 --------------------------
	.section	.nv.info.triton_poi_fused__native_batch_norm_legit_no_training_add_convolution_31,"",@"SHT_CUDA_INFO"
	.sectionflags	@""
	.align	4


	//----- nvinfo : EIATTR_CUDA_API_VERSION
	.align		4
        /*0000*/ 	.byte	0x04, 0x37
        /*0002*/ 	.short	(.L_11 - .L_10)
.L_10:
        /*0004*/ 	.word	0x0000007c


	//----- nvinfo : EIATTR_KPARAM_INFO
	.align		4
.L_11:
        /*0008*/ 	.byte	0x04, 0x17
        /*000a*/ 	.short	(.L_13 - .L_12)
.L_12:
        /*000c*/ 	.word	0x00000000
        /*0010*/ 	.short	0x000c
        /*0012*/ 	.short	0x0060
        /*0014*/ 	.byte	0x00, 0xf0, 0x11, 0x00


	//----- nvinfo : EIATTR_KPARAM_INFO
	.align		4
.L_13:
        /*0018*/ 	.byte	0x04, 0x17
        /*001a*/ 	.short	(.L_15 - .L_14)
.L_14:
        /*001c*/ 	.word	0x00000000
        /*0020*/ 	.short	0x000b
        /*0022*/ 	.short	0x0058
        /*0024*/ 	.byte	0x00, 0xf4, 0x21, 0x00


	//----- nvinfo : EIATTR_KPARAM_INFO
	.align		4
.L_15:
        /*0028*/ 	.byte	0x04, 0x17
        /*002a*/ 	.short	(.L_17 - .L_16)
.L_16:
        /*002c*/ 	.word	0x00000000
        /*0030*/ 	.short	0x000a
        /*0032*/ 	.short	0x0050
        /*0034*/ 	.byte	0x00, 0xf4, 0x21, 0x00


	//----- nvinfo : EIATTR_KPARAM_INFO
	.align		4
.L_17:
        /*0038*/ 	.byte	0x04, 0x17
        /*003a*/ 	.short	(.L_19 - .L_18)
.L_18:
        /*003c*/ 	.word	0x00000000
        /*0040*/ 	.short	0x0009
        /*0042*/ 	.short	0x0048
        /*0044*/ 	.byte	0x00, 0xf4, 0x21, 0x00


	//----- nvinfo : EIATTR_KPARAM_INFO
	.align		4
.L_19:
        /*0048*/ 	.byte	0x04, 0x17
        /*004a*/ 	.short	(.L_21 - .L_20)
.L_20:
        /*004c*/ 	.word	0x00000000
        /*0050*/ 	.short	0x0008
        /*0052*/ 	.short	0x0040
        /*0054*/ 	.byte	0x00, 0xf4, 0x21, 0x00


	//----- nvinfo : EIATTR_KPARAM_INFO
	.align		4
.L_21:
        /*0058*/ 	.byte	0x04, 0x17
        /*005a*/ 	.short	(.L_23 - .L_22)
.L_22:
        /*005c*/ 	.word	0x00000000
        /*0060*/ 	.short	0x0007
        /*0062*/ 	.short	0x0038
        /*0064*/ 	.byte	0x00, 0xf4, 0x21, 0x00


	//----- nvinfo : EIATTR_KPARAM_INFO
	.align		4
.L_23:
        /*0068*/ 	.byte	0x04, 0x17
        /*006a*/ 	.short	(.L_25 - .L_24)
.L_24:
        /*006c*/ 	.word	0x00000000
        /*0070*/ 	.short	0x0006
        /*0072*/ 	.short	0x0030
        /*0074*/ 	.byte	0x00, 0xf4, 0x21, 0x00


	//----- nvinfo : EIATTR_KPARAM_INFO
	.align		4
.L_25:
        /*0078*/ 	.byte	0x04, 0x17
        /*007a*/ 	.short	(.L_27 - .L_26)
.L_26:
        /*007c*/ 	.word	0x00000000
        /*0080*/ 	.short	0x0005
        /*0082*/ 	.short	0x0028
        /*0084*/ 	.byte	0x00, 0xf4, 0x21, 0x00


	//----- nvinfo : EIATTR_KPARAM_INFO
	.align		4
.L_27:
        /*0088*/ 	.byte	0x04, 0x17
        /*008a*/ 	.short	(.L_29 - .L_28)
.L_28:
        /*008c*/ 	.word	0x00000000
        /*0090*/ 	.short	0x0004
        /*0092*/ 	.short	0x0020
        /*0094*/ 	.byte	0x00, 0xf4, 0x21, 0x00


	//----- nvinfo : EIATTR_KPARAM_INFO
	.align		4
.L_29:
        /*0098*/ 	.byte	0x04, 0x17
        /*009a*/ 	.short	(.L_31 - .L_30)
.L_30:
        /*009c*/ 	.word	0x00000000
        /*00a0*/ 	.short	0x0003
        /*00a2*/ 	.short	0x0018
        /*00a4*/ 	.byte	0x00, 0xf4, 0x21, 0x00


	//----- nvinfo : EIATTR_KPARAM_INFO
	.align		4
.L_31:
        /*00a8*/ 	.byte	0x04, 0x17
        /*00aa*/ 	.short	(.L_33 - .L_32)
.L_32:
        /*00ac*/ 	.word	0x00000000
        /*00b0*/ 	.short	0x0002
        /*00b2*/ 	.short	0x0010
        /*00b4*/ 	.byte	0x00, 0xf4, 0x21, 0x00


	//----- nvinfo : EIATTR_KPARAM_INFO
	.align		4
.L_33:
        /*00b8*/ 	.byte	0x04, 0x17
        /*00ba*/ 	.short	(.L_35 - .L_34)
.L_34:
        /*00bc*/ 	.word	0x00000000
        /*00c0*/ 	.short	0x0001
        /*00c2*/ 	.short	0x0008
        /*00c4*/ 	.byte	0x00, 0xf4, 0x21, 0x00


	//----- nvinfo : EIATTR_KPARAM_INFO
	.align		4
.L_35:
        /*00c8*/ 	.byte	0x04, 0x17
        /*00ca*/ 	.short	(.L_37 - .L_36)
.L_36:
        /*00cc*/ 	.word	0x00000000
        /*00d0*/ 	.short	0x0000
        /*00d2*/ 	.short	0x0000
        /*00d4*/ 	.byte	0x00, 0xf4, 0x21, 0x00


	//----- nvinfo : EIATTR_SPARSE_MMA_MASK
	.align		4
.L_37:
        /*00d8*/ 	.byte	0x03, 0x50
        /*00da*/ 	.short	0x0000


	//----- nvinfo : EIATTR_MAXREG_COUNT
	.align		4
        /*00dc*/ 	.byte	0x03, 0x1b
        /*00de*/ 	.short	0x00ff


	//----- nvinfo : EIATTR_EXIT_INSTR_OFFSETS
	.align		4
        /*00e0*/ 	.byte	0x04, 0x1c
        /*00e2*/ 	.short	(.L_39 - .L_38)


	//   ....[0]....
.L_38:
        /*00e4*/ 	.word	0x000007e0


	//----- nvinfo : EIATTR_REQNTID
	.align		4
.L_39:
        /*00e8*/ 	.byte	0x04, 0x10
        /*00ea*/ 	.short	(.L_41 - .L_40)
.L_40:
        /*00ec*/ 	.word	0x00000080
        /*00f0*/ 	.word	0x00000001
        /*00f4*/ 	.word	0x00000001


	//----- nvinfo : EIATTR_CBANK_PARAM_SIZE
	.align		4
.L_41:
        /*00f8*/ 	.byte	0x03, 0x19
        /*00fa*/ 	.short	0x0064


	//----- nvinfo : EIATTR_PARAM_CBANK
	.align		4
        /*00fc*/ 	.byte	0x04, 0x0a
        /*00fe*/ 	.short	(.L_43 - .L_42)
	.align		4
.L_42:
        /*0100*/ 	.word	index@(.nv.constant0.triton_poi_fused__native_batch_norm_legit_no_training_add_convolution_31)
        /*0104*/ 	.short	0x0210
        /*0106*/ 	.short	0x0064


	//----- nvinfo : EIATTR_SW_WAR
	.align		4
.L_43:
        /*0108*/ 	.byte	0x04, 0x36
        /*010a*/ 	.short	(.L_45 - .L_44)
.L_44:
        /*010c*/ 	.word	0x00000008
.L_45:


//--------------------- .nv.callgraph             --------------------------
	.section	.nv.callgraph,"",@"SHT_CUDA_CALLGRAPH"
	.align	4
	.sectionentsize	8
	.align		4
        /*0000*/ 	.word	0x00000000
	.align		4
        /*0004*/ 	.word	0xffffffff
	.align		4
        /*0008*/ 	.word	0x00000000
	.align		4
        /*000c*/ 	.word	0xfffffffe
	.align		4
        /*0010*/ 	.word	0x00000000
	.align		4
        /*0014*/ 	.word	0xfffffffd
	.align		4
        /*0018*/ 	.word	0x00000000
	.align		4
        /*001c*/ 	.word	0xfffffffc


//--------------------- .nv.constant4             --------------------------
	.section	.nv.constant4,"a",@progbits
	.align	8
	.align		8
.nv.constant4:
        /*0000*/ 	.dword	_$_str
	.align		8
        /*0008*/ 	.dword	_$_str_$_2


//--------------------- .text.triton_poi_fused__native_batch_norm_legit_no_training_add_convolution_31 --------------------------
	.section	.text.triton_poi_fused__native_batch_norm_legit_no_training_add_convolution_31,"ax",@progbits
	.align	128
        .global         triton_poi_fused__native_batch_norm_legit_no_training_add_convolution_31
        .type           triton_poi_fused__native_batch_norm_legit_no_training_add_convolution_31,@function
        .size           triton_poi_fused__native_batch_norm_legit_no_training_add_convolution_31,(.L_x_1 - triton_poi_fused__native_batch_norm_legit_no_training_add_convolution_31)
        .other          triton_poi_fused__native_batch_norm_legit_no_training_add_convolution_31,@"STO_CUDA_ENTRY STV_DEFAULT"
triton_poi_fused__native_batch_norm_legit_no_training_add_convolution_31:
.text.triton_poi_fused__native_batch_norm_legit_no_training_add_convolution_31:
[----:B------:R-:W-:Y:S01]  /*0000*/  LDC R1, c[0x0][0x28] ;  /* 0x00000a00ff017b82 */ /* 0x000fe20000000800 */
[----:B------:R-:W1:Y:S07]  /*0010*/  S2R R0, SR_TID.X ;  /* 0x0000000000007919 */ /* 0x000e6e0000002100 */
[----:B------:R-:W2:Y:S01]  /*0020*/  LDC.64 R8, c[0x0][0x228] ;  /* 0x00008a00ff087b82 */ /* 0x000ea20000000a00 */
[----:B------:R-:W-:Y:S01]  /*0030*/  ULDC.64 UR4, c[0x0][0x208] ;  /* 0x0000820000047ab9 */ /* 0x000fe20000000a00 */
[----:B------:R-:W3:Y:S06]  /*0040*/  S2R R5, SR_CTAID.X ;  /* 0x0000000000057919 */ /* 0x000eec0000002500 */
[----:B------:R-:W4:Y:S08]  /*0050*/  LDC.64 R18, c[0x0][0x220] ;  /* 0x00008800ff127b82 */ /* 0x000f300000000a00 */
[----:B------:R-:W5:Y:S08]  /*0060*/  LDC.64 R16, c[0x0][0x210] ;  /* 0x00008400ff107b82 */ /* 0x000f700000000a00 */
[----:B------:R-:W4:Y:S01]  /*0070*/  LDC.64 R22, c[0x0][0x238] ;  /* 0x00008e00ff167b82 */ /* 0x000f220000000a00 */
[----:B-1----:R-:W-:-:S07]  /*0080*/  SHF.L.U32 R0, R0, 0x2, RZ ;  /* 0x0000000200007819 */ /* 0x002fce00000006ff */
[----:B------:R-:W1:Y:S01]  /*0090*/  LDC.64 R26, c[0x0][0x230] ;  /* 0x00008c00ff1a7b82 */ /* 0x000e620000000a00 */
[----:B---3--:R-:W-:Y:S02]  /*00a0*/  SHF.R.S32.HI R3, RZ, 0x16, R5 ;  /* 0x00000016ff037819 */ /* 0x008fe40000011405 */
[----:B------:R-:W-:Y:S02]  /*00b0*/  LOP3.LUT R0, R0, 0x1fc, RZ, 0xc0, !PT ;  /* 0x000001fc00007812 */ /* 0x000fe400078ec0ff */
[----:B------:R-:W-:-:S03]  /*00c0*/  SGXT R3, R3, 0x1 ;  /* 0x000000010303781a */ /* 0x000fc60000000200 */
[----:B------:R-:W3:Y:S01]  /*00d0*/  LDC.64 R20, c[0x0][0x260] ;  /* 0x00009800ff147b82 */ /* 0x000ee20000000a00 */
[----:B------:R-:W-:-:S04]  /*00e0*/  LEA R2, R5, R0, 0x9 ;  /* 0x0000000005027211 */ /* 0x000fc800078e48ff */
[-C--:B------:R-:W-:Y:S02]  /*00f0*/  LEA.HI R3, R3, R2.reuse, RZ, 0x6 ;  /* 0x0000000203037211 */ /* 0x080fe400078f30ff */
[----:B------:R-:W-:Y:S01]  /*0100*/  SHF.R.S32.HI R7, RZ, 0x1f, R2 ;  /* 0x0000001fff077819 */ /* 0x000fe20000011402 */
[----:B------:R-:W1:Y:S01]  /*0110*/  LDC.64 R4, c[0x0][0x250] ;  /* 0x00009400ff047b82 */ /* 0x000e620000000a00 */
[--C-:B------:R-:W-:Y:S02]  /*0120*/  SHF.R.S32.HI R25, RZ, 0x6, R3.reuse ;  /* 0x00000006ff197819 */ /* 0x100fe40000011403 */
[----:B------:R-:W-:Y:S02]  /*0130*/  SHF.R.S32.HI R0, RZ, 0x1f, R3 ;  /* 0x0000001fff007819 */ /* 0x000fe40000011403 */
[----:B------:R-:W-:Y:S02]  /*0140*/  LEA.HI R12, R7, R2, RZ, 0x3 ;  /* 0x00000002070c7211 */ /* 0x000fe400078f18ff */
[----:B------:R-:W-:-:S04]  /*0150*/  LEA.HI R0, R0, R25, RZ, 0x8 ;  /* 0x0000001900007211 */ /* 0x000fc800078f40ff */
[----:B------:R-:W-:-:S04]  /*0160*/  LOP3.LUT R0, R0, 0xffffff00, RZ, 0xc0, !PT ;  /* 0xffffff0000007812 */ /* 0x000fc800078ec0ff */
[----:B------:R-:W-:-:S05]  /*0170*/  IADD3 R25, R25, -R0, RZ ;  /* 0x8000000019197210 */ /* 0x000fca0007ffe0ff */
[----:B--2---:R-:W-:Y:S01]  /*0180*/  IMAD.WIDE R8, R25, 0x4, R8 ;  /* 0x0000000419087825 */ /* 0x004fe200078e0208 */
[----:B------:R-:W-:-:S04]  /*0190*/  SHF.R.S32.HI R0, RZ, 0x3, R12 ;  /* 0x00000003ff007819 */ /* 0x000fc8000001140c */
[----:B------:R-:W2:Y:S01]  /*01a0*/  LDG.E.EL R7, desc[UR4][R8.64] ;  /* 0x0000000408077981 */ /* 0x000ea2000c2e1900 */
[----:B------:R-:W-:Y:S01]  /*01b0*/  LEA.HI R6, R0, R0, RZ, 0x3 ;  /* 0x0000000000067211 */ /* 0x000fe200078f18ff */
[----:B01----:R-:W-:Y:S02]  /*01c0*/  IMAD.WIDE R10, R25, 0x4, R4 ;  /* 0x00000004190a7825 */ /* 0x003fe400078e0204 */
[----:B------:R-:W0:Y:S01]  /*01d0*/  LDC.64 R4, c[0x0][0x218] ;  /* 0x00008600ff047b82 */ /* 0x000e220000000a00 */
[----:B------:R-:W-:Y:S02]  /*01e0*/  LOP3.LUT R13, R6, 0xfff8, RZ, 0xc0, !PT ;  /* 0x0000fff8060d7812 */ /* 0x000fe400078ec0ff */
[----:B------:R1:W2:Y:S02]  /*01f0*/  LDG.E.EL R6, desc[UR4][R10.64] ;  /* 0x000000040a067981 */ /* 0x0002a4000c2e1900 */
[----:B------:R-:W-:-:S04]  /*0200*/  IADD3 R0, R0, -R13, RZ ;  /* 0x8000000d00007210 */ /* 0x000fc80007ffe0ff */
[----:B------:R-:W-:-:S04]  /*0210*/  LOP3.LUT R13, R0, 0x80, RZ, 0xc0, !PT ;  /* 0x00000080000d7812 */ /* 0x000fc800078ec0ff */
[----:B------:R-:W-:Y:S01]  /*0220*/  LEA.HI R13, R13, R0, RZ, 0x19 ;  /* 0x000000000d0d7211 */ /* 0x000fe200078fc8ff */
[----:B-1----:R-:W1:Y:S01]  /*0230*/  LDC.64 R10, c[0x0][0x240] ;  /* 0x00009000ff0a7b82 */ /* 0x002e620000000a00 */
[----:B------:R-:W-:Y:S02]  /*0240*/  LOP3.LUT R3, R3, 0xffffffc0, RZ, 0xc0, !PT ;  /* 0xffffffc003037812 */ /* 0x000fe400078ec0ff */
[----:B------:R-:W-:Y:S02]  /*0250*/  LOP3.LUT R29, R12, 0xfffffff8, RZ, 0xc0, !PT ;  /* 0xfffffff80c1d7812 */ /* 0x000fe400078ec0ff */
[C---:B------:R-:W-:Y:S02]  /*0260*/  PRMT R8, R13.reuse, 0x8880, RZ ;  /* 0x000088800d087816 */ /* 0x040fe400000000ff */
[----:B------:R-:W-:Y:S02]  /*0270*/  LOP3.LUT R13, R13, 0xfe, RZ, 0xc0, !PT ;  /* 0x000000fe0d0d7812 */ /* 0x000fe400078ec0ff */
[----:B------:R-:W-:-:S02]  /*0280*/  IADD3 R29, R3, R2, -R29 ;  /* 0x00000002031d7210 */ /* 0x000fc40007ffe81d */
[----:B------:R-:W-:Y:S02]  /*0290*/  SHF.R.S32.HI R3, RZ, 0x1, R8 ;  /* 0x00000001ff037819 */ /* 0x000fe40000011408 */
[----:B------:R-:W-:Y:S01]  /*02a0*/  IADD3 R13, RZ, -R13, RZ ;  /* 0x8000000dff0d7210 */ /* 0x000fe20007ffe0ff */
[----:B------:R-:W3:Y:S01]  /*02b0*/  LDC.64 R8, c[0x0][0x248] ;  /* 0x00009200ff087b82 */ /* 0x000ee20000000a00 */
[----:B------:R-:W-:Y:S01]  /*02c0*/  PRMT R12, R3, 0x9910, RZ ;  /* 0x00009910030c7816 */ /* 0x000fe200000000ff */
[----:B----4-:R-:W-:Y:S01]  /*02d0*/  IMAD.WIDE R18, R25, 0x4, R18 ;  /* 0x0000000419127825 */ /* 0x010fe200078e0212 */
[----:B------:R-:W-:-:S04]  /*02e0*/  PRMT R3, R13, 0x7710, RZ ;  /* 0x000077100d037816 */ /* 0x000fc800000000ff */
[----:B------:R-:W-:Y:S02]  /*02f0*/  IADD3 R3, R0, R3, RZ ;  /* 0x0000000300037210 */ /* 0x000fe40007ffe0ff */
[----:B------:R4:W2:Y:S01]  /*0300*/  LDG.E.EL R0, desc[UR4][R18.64] ;  /* 0x0000000412007981 */ /* 0x0008a2000c2e1900 */
[----:B0-----:R-:W-:-:S04]  /*0310*/  IMAD.WIDE R4, R25, 0x4, R4 ;  /* 0x0000000419047825 */ /* 0x001fc800078e0204 */
[----:B-----5:R-:W-:Y:S01]  /*0320*/  IMAD.WIDE R16, R2, 0x4, R16 ;  /* 0x0000000402107825 */ /* 0x020fe200078e0210 */
[----:B------:R-:W-:Y:S01]  /*0330*/  LEA R29, R12, R29, 0x3 ;  /* 0x0000001d0c1d7211 */ /* 0x000fe200078e18ff */
[----:B------:R-:W5:Y:S01]  /*0340*/  LDG.E.EL R5, desc[UR4][R4.64] ;  /* 0x0000000404057981 */ /* 0x000f62000c2e1900 */
[----:B----4-:R-:W0:Y:S01]  /*0350*/  LDC.64 R18, c[0x0][0x258] ;  /* 0x00009600ff127b82 */ /* 0x010e220000000a00 */
[----:B------:R-:W-:Y:S02]  /*0360*/  PRMT R24, R3, 0x8880, RZ ;  /* 0x0000888003187816 */ /* 0x000fe400000000ff */
[----:B------:R-:W5:Y:S01]  /*0370*/  LDG.E.128 R12, desc[UR4][R16.64] ;  /* 0x00000004100c7981 */ /* 0x000f62000c1e1d00 */
[----:B------:R-:W-:Y:S01]  /*0380*/  IMAD.WIDE R22, R25, 0x4, R22 ;  /* 0x0000000419167825 */ /* 0x000fe200078e0216 */
[----:B------:R-:W-:-:S03]  /*0390*/  LEA R29, R24, R29, 0x5 ;  /* 0x0000001d181d7211 */ /* 0x000fc600078e28ff */
[----:B------:R-:W-:Y:S01]  /*03a0*/  IMAD.WIDE R26, R25, 0x4, R26 ;  /* 0x00000004191a7825 */ /* 0x000fe200078e021a */
[----:B------:R3:W4:Y:S03]  /*03b0*/  LDG.E.EL R4, desc[UR4][R22.64] ;  /* 0x0000000416047981 */ /* 0x000726000c2e1900 */
[----:B-1----:R-:W-:Y:S01]  /*03c0*/  IMAD.WIDE R10, R29, 0x4, R10 ;  /* 0x000000041d0a7825 */ /* 0x002fe200078e020a */
[----:B------:R-:W4:Y:S03]  /*03d0*/  LDG.E.EL R3, desc[UR4][R26.64] ;  /* 0x000000041a037981 */ /* 0x000f26000c2e1900 */
[C---:B---3--:R-:W-:Y:S02]  /*03e0*/  IMAD.WIDE R22, R25.reuse, 0x4, R8 ;  /* 0x0000000419167825 */ /* 0x048fe400078e0208 */
[----:B------:R-:W3:Y:S04]  /*03f0*/  LDG.E.128 R8, desc[UR4][R10.64] ;  /* 0x000000040a087981 */ /* 0x000ee8000c1e1d00 */
[----:B------:R-:W3:Y:S01]  /*0400*/  LDG.E.EL R24, desc[UR4][R22.64] ;  /* 0x0000000416187981 */ /* 0x000ee2000c2e1900 */
[----:B0-----:R-:W-:-:S04]  /*0410*/  IMAD.WIDE R18, R25, 0x4, R18 ;  /* 0x0000000419127825 */ /* 0x001fc800078e0212 */
[----:B------:R-:W-:Y:S02]  /*0420*/  IMAD.WIDE R20, R25, 0x4, R20 ;  /* 0x0000000419147825 */ /* 0x000fe400078e0214 */
[----:B------:R0:W3:Y:S04]  /*0430*/  LDG.E.EL R18, desc[UR4][R18.64] ;  /* 0x0000000412127981 */ /* 0x0000e8000c2e1900 */
[----:B------:R1:W3:Y:S01]  /*0440*/  LDG.E.EL R21, desc[UR4][R20.64] ;  /* 0x0000000414157981 */ /* 0x0002e2000c2e1900 */
[----:B0-----:R-:W-:Y:S01]  /*0450*/  HFMA2.MMA R19, -RZ, RZ, 1.625, 0 ;  /* 0x3e800000ff137435 */ /* 0x001fe200000001ff */
[----:B--2---:R-:W-:-:S04]  /*0460*/  FADD R7, R7, 9.9999997473787516356e-06 ;  /* 0x3727c5ac07077421 */ /* 0x004fc80000000000 */
[----:B------:R-:W0:Y:S01]  /*0470*/  MUFU.SQRT R25, R7 ;  /* 0x0000000700197308 */ /* 0x000e220000002000 */
[----:B------:R-:W-:-:S07]  /*0480*/  FADD R26, R6, 9.9999997473787516356e-06 ;  /* 0x3727c5ac061a7421 */ /* 0x000fce0000000000 */
[----:B------:R-:W2:Y:S01]  /*0490*/  MUFU.SQRT R27, R26 ;  /* 0x0000001a001b7308 */ /* 0x000ea20000002000 */
[C---:B0-----:R-:W-:Y:S02]  /*04a0*/  FSETP.GT.AND P0, PT, R25.reuse, 8.50705917302346158658e+37, PT ;  /* 0x7e8000001900780b */ /* 0x041fe40003f04000 */
[----:B------:R-:W-:Y:S02]  /*04b0*/  FSETP.GEU.AND P2, PT, R25, 1.175494350822287508e-38, PT ;  /* 0x008000001900780b */ /* 0x000fe40003f4e000 */
[----:B--2---:R-:W-:-:S09]  /*04c0*/  FSETP.GT.AND P1, PT, R27, 8.50705917302346158658e+37, PT ;  /* 0x7e8000001b00780b */ /* 0x004fd20003f24000 */
[----:B------:R-:W-:Y:S01]  /*04d0*/  @P0 FMUL R25, R25, 0.25 ;  /* 0x3e80000019190820 */ /* 0x000fe20000400000 */
[----:B------:R-:W-:-:S03]  /*04e0*/  FSETP.GEU.AND P3, PT, R27, 1.175494350822287508e-38, PT ;  /* 0x008000001b00780b */ /* 0x000fc60003f6e000 */
[----:B------:R-:W-:Y:S01]  /*04f0*/  @!P2 FMUL R25, R25, 16777216 ;  /* 0x4b8000001919a820 */ /* 0x000fe20000400000 */
[----:B------:R-:W-:-:S05]  /*0500*/  FSEL R6, R19, 1, P0 ;  /* 0x3f80000013067808 */ /* 0x000fca0000000000 */
[----:B------:R-:W0:Y:S01]  /*0510*/  MUFU.RCP R25, R25 ;  /* 0x0000001900197308 */ /* 0x000e220000001000 */
[----:B------:R-:W-:Y:S01]  /*0520*/  @P1 FMUL R27, R27, 0.25 ;  /* 0x3e8000001b1b1820 */ /* 0x000fe20000400000 */
[----:B------:R-:W-:-:S03]  /*0530*/  @!P2 FMUL R6, R6, 16777216 ;  /* 0x4b8000000606a820 */ /* 0x000fc60000400000 */
[----:B------:R-:W-:-:S04]  /*0540*/  @!P3 FMUL R27, R27, 16777216 ;  /* 0x4b8000001b1bb820 */ /* 0x000fc80000400000 */
[----:B-1----:R-:W1:Y:S01]  /*0550*/  MUFU.RCP R20, R27 ;  /* 0x0000001b00147308 */ /* 0x002e620000001000 */
[--C-:B-----5:R-:W-:Y:S01]  /*0560*/  FADD R15, R15, R5.reuse ;  /* 0x000000050f0f7221 */ /* 0x120fe20000000000 */
[--C-:B------:R-:W-:Y:S01]  /*0570*/  FADD R14, R14, R5.reuse ;  /* 0x000000050e0e7221 */ /* 0x100fe20000000000 */
[--C-:B------:R-:W-:Y:S01]  /*0580*/  FADD R12, R12, R5.reuse ;  /* 0x000000050c0c7221 */ /* 0x100fe20000000000 */
[----:B------:R-:W-:Y:S01]  /*0590*/  FADD R13, R13, R5 ;  /* 0x000000050d0d7221 */ /* 0x000fe20000000000 */
[----:B0-----:R-:W-:Y:S02]  /*05a0*/  FMUL R5, R25, R6 ;  /* 0x0000000619057220 */ /* 0x001fe40000400000 */
[----:B------:R-:W0:Y:S01]  /*05b0*/  LDC.64 R6, c[0x0][0x268] ;  /* 0x00009a00ff067b82 */ /* 0x000e220000000a00 */
[----:B------:R-:W-:Y:S01]  /*05c0*/  FSEL R23, R19, 1, P1 ;  /* 0x3f80000013177808 */ /* 0x000fe20000800000 */
[C---:B------:R-:W-:Y:S01]  /*05d0*/  FADD R26, -R0.reuse, R13 ;  /* 0x0000000d001a7221 */ /* 0x040fe20000000100 */
[C---:B------:R-:W-:Y:S01]  /*05e0*/  FADD R22, -R0.reuse, R12 ;  /* 0x0000000c00167221 */ /* 0x040fe20000000100 */
[C---:B------:R-:W-:Y:S01]  /*05f0*/  FADD R28, -R0.reuse, R14 ;  /* 0x0000000e001c7221 */ /* 0x040fe20000000100 */
[----:B------:R-:W-:Y:S01]  /*0600*/  FADD R0, -R0, R15 ;  /* 0x0000000f00007221 */ /* 0x000fe20000000100 */
[----:B------:R-:W-:Y:S01]  /*0610*/  FMUL R25, R5, R26 ;  /* 0x0000001a05197220 */ /* 0x000fe20000400000 */
[----:B------:R-:W-:Y:S01]  /*0620*/  @!P3 FMUL R23, R23, 16777216 ;  /* 0x4b8000001717b820 */ /* 0x000fe20000400000 */
[C---:B------:R-:W-:Y:S01]  /*0630*/  FMUL R19, R5.reuse, R22 ;  /* 0x0000001605137220 */ /* 0x040fe20000400000 */
[C---:B------:R-:W-:Y:S01]  /*0640*/  FMUL R29, R5.reuse, R28 ;  /* 0x0000001c051d7220 */ /* 0x040fe20000400000 */
[----:B------:R-:W-:Y:S01]  /*0650*/  FMUL R22, R5, R0 ;  /* 0x0000000005167220 */ /* 0x000fe20000400000 */
[C-C-:B----4-:R-:W-:Y:S01]  /*0660*/  FFMA R5, R3.reuse, R25, R4.reuse ;  /* 0x0000001903057223 */ /* 0x150fe20000000004 */
[----:B-1----:R-:W-:Y:S01]  /*0670*/  FMUL R20, R20, R23 ;  /* 0x0000001714147220 */ /* 0x002fe20000400000 */
[C-C-:B------:R-:W-:Y:S01]  /*0680*/  FFMA R19, R3.reuse, R19, R4.reuse ;  /* 0x0000001303137223 */ /* 0x140fe20000000004 */
[----:B------:R-:W-:Y:S01]  /*0690*/  FFMA R0, R3, R29, R4 ;  /* 0x0000001d03007223 */ /* 0x000fe20000000004 */
[--C-:B---3--:R-:W-:Y:S01]  /*06a0*/  FADD R23, R8, -R24.reuse ;  /* 0x8000001808177221 */ /* 0x108fe20000000000 */
[--C-:B------:R-:W-:Y:S01]  /*06b0*/  FADD R9, R9, -R24.reuse ;  /* 0x8000001809097221 */ /* 0x100fe20000000000 */
[--C-:B------:R-:W-:Y:S01]  /*06c0*/  FADD R25, R10, -R24.reuse ;  /* 0x800000180a197221 */ /* 0x100fe20000000000 */
[----:B------:R-:W-:Y:S01]  /*06d0*/  FADD R11, R11, -R24 ;  /* 0x800000180b0b7221 */ /* 0x000fe20000000000 */
[----:B------:R-:W-:Y:S01]  /*06e0*/  FFMA R3, R3, R22, R4 ;  /* 0x0000001603037223 */ /* 0x000fe20000000004 */
[C---:B------:R-:W-:Y:S01]  /*06f0*/  FMUL R23, R20.reuse, R23 ;  /* 0x0000001714177220 */ /* 0x040fe20000400000 */
[C---:B------:R-:W-:Y:S01]  /*0700*/  FMUL R8, R20.reuse, R9 ;  /* 0x0000000914087220 */ /* 0x040fe20000400000 */
[C---:B------:R-:W-:Y:S01]  /*0710*/  FMUL R22, R20.reuse, R25 ;  /* 0x0000001914167220 */ /* 0x040fe20000400000 */
[----:B------:R-:W-:Y:S01]  /*0720*/  FMUL R20, R20, R11 ;  /* 0x0000000b14147220 */ /* 0x000fe20000400000 */
[C-C-:B------:R-:W-:Y:S01]  /*0730*/  FFMA R4, R18.reuse, R23, R21.reuse ;  /* 0x0000001712047223 */ /* 0x140fe20000000015 */
[C-C-:B------:R-:W-:Y:S01]  /*0740*/  FFMA R10, R18.reuse, R8, R21.reuse ;  /* 0x00000008120a7223 */ /* 0x140fe20000000015 */
[C-C-:B------:R-:W-:Y:S01]  /*0750*/  FFMA R11, R18.reuse, R22, R21.reuse ;  /* 0x00000016120b7223 */ /* 0x140fe20000000015 */
[----:B------:R-:W-:Y:S01]  /*0760*/  FFMA R20, R18, R20, R21 ;  /* 0x0000001412147223 */ /* 0x000fe20000000015 */
[----:B0-----:R-:W-:-:S04]  /*0770*/  IMAD.WIDE R8, R2, 0x4, R6 ;  /* 0x0000000402087825 */ /* 0x001fc800078e0206 */
[----:B------:R-:W-:Y:S01]  /*0780*/  FADD R4, R4, R19 ;  /* 0x0000001304047221 */ /* 0x000fe20000000000 */
[----:B------:R-:W-:Y:S01]  /*0790*/  FADD R5, R10, R5 ;  /* 0x000000050a057221 */ /* 0x000fe20000000000 */
[----:B------:R-:W-:Y:S01]  /*07a0*/  FADD R6, R11, R0 ;  /* 0x000000000b067221 */ /* 0x000fe20000000000 */
[----:B------:R-:W-:Y:S01]  /*07b0*/  FADD R7, R20, R3 ;  /* 0x0000000314077221 */ /* 0x000fe20000000000 */
[----:B------:R-:W-:Y:S04]  /*07c0*/  STG.E.128 desc[UR4][R16.64], R12 ;  /* 0x0000000c10007986 */ /* 0x000fe8000c101d04 */
[----:B------:R-:W-:Y:S01]  /*07d0*/  STG.E.128 desc[UR4][R8.64], R4 ;  /* 0x0000000408007986 */ /* 0x000fe2000c101d04 */
[----:B------:R-:W-:Y:S05]  /*07e0*/  EXIT ;  /* 0x000000000000794d */ /* 0x000fea0003800000 */
.L_x_0:
[----:B------:R-:W-:-:S00]  /*07f0*/  BRA `(.L_x_0) ;  /* 0xfffffffc00fc7947 */ /* 0x000fc0000383ffff */
[----:B------:R-:W-:-:S00]  /*0800*/  NOP ;  /* 0x0000000000007918 */ /* 0x000fc00000000000 */
[----:B------:R-:W-:-:S00]  /*0810*/  NOP ;  /* 0x0000000000007918 */ /* 0x000fc00000000000 */
[----:B------:R-:W-:-:S00]  /*0820*/  NOP ;  /* 0x0000000000007918 */ /* 0x000fc00000000000 */
[----:B------:R-:W-:-:S00]  /*0830*/  NOP ;  /* 0x0000000000007918 */ /* 0x000fc00000000000 */
[----:B------:R-:W-:-:S00]  /*0840*/  NOP ;  /* 0x0000000000007918 */ /* 0x000fc00000000000 */
[----:B------:R-:W-:-:S00]  /*0850*/  NOP ;  /* 0x0000000000007918 */ /* 0x000fc00000000000 */
[----:B------:R-:W-:-:S00]  /*0860*/  NOP ;  /* 0x0000000000007918 */ /* 0x000fc00000000000 */
[----:B------:R-:W-:-:S00]  /*0870*/  NOP ;  /* 0x0000000000007918 */ /* 0x000fc00000000000 */
.L_x_1:


//--------------------- .nv.global.init           --------------------------
	.section	.nv.global.init,"aw",@progbits
.nv.global.init:
	.type		_$_str,@object
	.size		_$_str,(_$_str_$_2 - _$_str)
_$_str:
        /*0000*/ 	.byte	0x5f, 0x5f, 0x43, 0x55, 0x44, 0x41, 0x5f, 0x46, 0x54, 0x5a, 0x00
	.type		_$_str_$_2,@object
	.size		_$_str_$_2,(.L_1 - _$_str_$_2)
_$_str_$_2:
        /*000b*/ 	.byte	0x5f, 0x5f, 0x43, 0x55, 0x44, 0x41, 0x5f, 0x50, 0x52, 0x45, 0x43, 0x5f, 0x53, 0x51, 0x52, 0x54
        /*001b*/ 	.byte	0x00
.L_1:


//--------------------- .nv.constant0.triton_poi_fused__native_batch_norm_legit_no_training_add_convolution_31 --------------------------
	.section	.nv.constant0.triton_poi_fused__native_batch_norm_legit_no_training_add_convolution_31,"a",@progbits
	.sectionflags	@""
	.align	4
.nv.constant0.triton_poi_fused__native_batch_norm_legit_no_training_add_convolution_31:
	.zero		628
